//
// Generated by NVIDIA NVVM Compiler
//
// Compiler Build ID: CL-36424714
// Cuda compilation tools, release 13.0, V13.0.88
// Based on NVVM 20.0.0
//

.version 9.0
.target sm_100
.address_size 64

	// .globl	_Z7ReversePfS_i

.visible .entry _Z7ReversePfS_i(
	.param .u64 .ptr .align 1 _Z7ReversePfS_i_param_0,
	.param .u64 .ptr .align 1 _Z7ReversePfS_i_param_1,
	.param .u32 _Z7ReversePfS_i_param_2
)
{
	.reg .pred 	%p<7>;
	.reg .b32 	%r<46>;
	.reg .b32 	%f<6>;
	.reg .b64 	%rd<23>;

	ld.param.u64 	%rd3, [_Z7ReversePfS_i_param_0];
	ld.param.u64 	%rd4, [_Z7ReversePfS_i_param_1];
	ld.param.u32 	%r15, [_Z7ReversePfS_i_param_2];
	cvta.to.global.u64 	%rd1, %rd3;
	cvta.to.global.u64 	%rd2, %rd4;
	mov.u32 	%r16, %ntid.x;
	mov.u32 	%r17, %ctaid.x;
	mov.u32 	%r18, %tid.x;
	mad.lo.s32 	%r44, %r16, %r17, %r18;
	mov.u32 	%r19, %nctaid.x;
	mul.lo.s32 	%r2, %r19, %r16;
	setp.ge.s32 	%p1, %r44, %r15;
	@%p1 bra 	$L__BB0_7;
	add.s32 	%r20, %r44, %r2;
	max.s32 	%r21, %r15, %r20;
	setp.lt.s32 	%p2, %r20, %r15;
	selp.u32 	%r22, 1, 0, %p2;
	add.s32 	%r23, %r20, %r22;
	sub.s32 	%r24, %r21, %r23;
	div.u32 	%r25, %r24, %r2;
	add.s32 	%r3, %r25, %r22;
	and.b32  	%r26, %r3, 3;
	setp.eq.s32 	%p3, %r26, 3;
	@%p3 bra 	$L__BB0_4;
	not.b32 	%r27, %r44;
	add.s32 	%r42, %r27, %r15;
	add.s32 	%r28, %r3, 1;
	and.b32  	%r29, %r28, 3;
	neg.s32 	%r41, %r29;
$L__BB0_3:
	.pragma "nounroll";
	mul.wide.s32 	%rd5, %r44, 4;
	add.s64 	%rd6, %rd1, %rd5;
	mul.wide.s32 	%rd7, %r42, 4;
	add.s64 	%rd8, %rd2, %rd7;
	ld.global.f32 	%f1, [%rd8];
	st.global.f32 	[%rd6], %f1;
	add.s32 	%r44, %r44, %r2;
	sub.s32 	%r42, %r42, %r2;
	add.s32 	%r41, %r41, 1;
	setp.ne.s32 	%p4, %r41, 0;
	@%p4 bra 	$L__BB0_3;
$L__BB0_4:
	setp.lt.u32 	%p5, %r3, 3;
	@%p5 bra 	$L__BB0_7;
	mul.wide.s32 	%rd15, %r2, 4;
$L__BB0_6:
	not.b32 	%r30, %r44;
	add.s32 	%r31, %r15, %r30;
	mul.wide.s32 	%rd9, %r31, 4;
	add.s64 	%rd10, %rd2, %rd9;
	ld.global.f32 	%f2, [%rd10];
	mul.wide.s32 	%rd11, %r44, 4;
	add.s64 	%rd12, %rd1, %rd11;
	st.global.f32 	[%rd12], %f2;
	add.s32 	%r32, %r44, %r2;
	not.b32 	%r33, %r32;
	add.s32 	%r34, %r15, %r33;
	mul.wide.s32 	%rd13, %r34, 4;
	add.s64 	%rd14, %rd2, %rd13;
	ld.global.f32 	%f3, [%rd14];
	add.s64 	%rd16, %rd12, %rd15;
	st.global.f32 	[%rd16], %f3;
	add.s32 	%r35, %r32, %r2;
	not.b32 	%r36, %r35;
	add.s32 	%r37, %r15, %r36;
	mul.wide.s32 	%rd17, %r37, 4;
	add.s64 	%rd18, %rd2, %rd17;
	ld.global.f32 	%f4, [%rd18];
	add.s64 	%rd19, %rd16, %rd15;
	st.global.f32 	[%rd19], %f4;
	add.s32 	%r38, %r35, %r2;
	not.b32 	%r39, %r38;
	add.s32 	%r40, %r15, %r39;
	mul.wide.s32 	%rd20, %r40, 4;
	add.s64 	%rd21, %rd2, %rd20;
	ld.global.f32 	%f5, [%rd21];
	add.s64 	%rd22, %rd19, %rd15;
	st.global.f32 	[%rd22], %f5;
	add.s32 	%r44, %r38, %r2;
	setp.lt.s32 	%p6, %r44, %r15;
	@%p6 bra 	$L__BB0_6;
$L__BB0_7:
	ret;

}


// ===== COMPILED SASS (sm_100) =====

	.target	sm_100

	.elftype	@"ET_EXEC"


//--------------------- .note.nv.tkinfo           --------------------------
	.section	.note.nv.tkinfo,"",@"SHT_NOTE"
	.sectionflags	@"SHF_NOTE_NV_TKINFO"
	.tkinfo
        /*0018*/ 	.word	0x00000002
        /*0030*/ 	.string	""
        /*0030*/ 	.string	"ptxas"
        /*0030*/ 	.string	"Cuda compilation tools, release 13.0, V13.0.88"
        /*0030*/ 	.string	"Build cuda_13.0.r13.0/compiler.36424714_0"
        /*0030*/ 	.string	"-arch sm_100 -m 64 "



//--------------------- .note.nv.cuinfo           --------------------------
	.section	.note.nv.cuinfo,"",@"SHT_NOTE"
	.sectionflags	@"SHF_NOTE_NV_CUINFO"
        /*0018*/ 	.short	0x0002
        /*001a*/ 	.short	0x0064
        /*001c*/ 	.short	0x0082
	.zero		2


//--------------------- .nv.info                  --------------------------
	.section	.nv.info,"",@"SHT_CUDA_INFO"
	.align	4


	//----- nvinfo : EIATTR_REGCOUNT
	.align		4
        /*0000*/ 	.byte	0x04, 0x2f
        /*0002*/ 	.short	(.L_1 - .L_0)
	.align		4
.L_0:
        /*0004*/ 	.word	index@(_Z7ReversePfS_i)
        /*0008*/ 	.word	0x00000016


	//----- nvinfo : EIATTR_FRAME_SIZE
	.align		4
.L_1:
        /*000c*/ 	.byte	0x04, 0x11
        /*000e*/ 	.short	(.L_3 - .L_2)
	.align		4
.L_2:
        /*0010*/ 	.word	index@(_Z7ReversePfS_i)
        /*0014*/ 	.word	0x00000000


	//----- nvinfo : EIATTR_MIN_STACK_SIZE
	.align		4
.L_3:
        /*0018*/ 	.byte	0x04, 0x12
        /*001a*/ 	.short	(.L_5 - .L_4)
	.align		4
.L_4:
        /*001c*/ 	.word	index@(_Z7ReversePfS_i)
        /*0020*/ 	.word	0x00000000
.L_5:


//--------------------- .nv.compat                --------------------------
	.section	.nv.compat,"",@"SHT_CUDA_COMPAT_INFO"
	.align	4
        /*0000*/ 	.byte	0x02, 0x09, 0x00, 0x00, 0x02, 0x02, 0x01, 0x00, 0x02, 0x05, 0x05, 0x00, 0x03, 0x07, 0x01, 0x01
        /*0010*/ 	.byte	0x02, 0x03, 0x00, 0x00, 0x02, 0x06, 0x01, 0x00, 0x04, 0x0b, 0x08, 0x00, 0x09, 0x00, 0x00, 0x00
        /*0020*/ 	.byte	0x00, 0x00, 0x00, 0x00


//--------------------- .nv.info._Z7ReversePfS_i  --------------------------
	.section	.nv.info._Z7ReversePfS_i,"",@"SHT_CUDA_INFO"
	.sectionflags	@""
	.align	4


	//----- nvinfo : EIATTR_CUDA_API_VERSION
	.align		4
        /*0000*/ 	.byte	0x04, 0x37
        /*0002*/ 	.short	(.L_7 - .L_6)
.L_6:
        /*0004*/ 	.word	0x00000082


	//----- nvinfo : EIATTR_KPARAM_INFO
	.align		4
.L_7:
        /*0008*/ 	.byte	0x04, 0x17
        /*000a*/ 	.short	(.L_9 - .L_8)
.L_8:
        /*000c*/ 	.word	0x00000000
        /*0010*/ 	.short	0x0002
        /*0012*/ 	.short	0x0010
        /*0014*/ 	.byte	0x00, 0xf0, 0x11, 0x00


	//----- nvinfo : EIATTR_KPARAM_INFO
	.align		4
.L_9:
        /*0018*/ 	.byte	0x04, 0x17
        /*001a*/ 	.short	(.L_11 - .L_10)
.L_10:
        /*001c*/ 	.word	0x00000000
        /*0020*/ 	.short	0x0001
        /*0022*/ 	.short	0x0008
        /*0024*/ 	.byte	0x00, 0xf5, 0x21, 0x00


	//----- nvinfo : EIATTR_KPARAM_INFO
	.align		4
.L_11:
        /*0028*/ 	.byte	0x04, 0x17
        /*002a*/ 	.short	(.L_13 - .L_12)
.L_12:
        /*002c*/ 	.word	0x00000000
        /*0030*/ 	.short	0x0000
        /*0032*/ 	.short	0x0000
        /*0034*/ 	.byte	0x00, 0xf5, 0x21, 0x00


	//----- nvinfo : EIATTR_SPARSE_MMA_MASK
	.align		4
.L_13:
        /*0038*/ 	.byte	0x03, 0x50
        /*003a*/ 	.short	0x0000


	//----- nvinfo : EIATTR_MAXREG_COUNT
	.align		4
        /*003c*/ 	.byte	0x03, 0x1b
        /*003e*/ 	.short	0x00ff


	//----- nvinfo : EIATTR_MERCURY_ISA_VERSION
	.align		4
        /*0040*/ 	.byte	0x03, 0x5f
        /*0042*/ 	.short	0x0101


	//----- nvinfo : EIATTR_VRC_CTA_INIT_COUNT
	.align		4
        /*0044*/ 	.byte	0x02, 0x4a
	.zero		1
	.zero		1


	//----- nvinfo : EIATTR_EXIT_INSTR_OFFSETS
	.align		4
        /*0048*/ 	.byte	0x04, 0x1c
        /*004a*/ 	.short	(.L_15 - .L_14)


	//   ....[0]....
.L_14:
        /*004c*/ 	.word	0x00000090


	//   ....[1]....
        /*0050*/ 	.word	0x000003b0


	//   ....[2]....
        /*0054*/ 	.word	0x000005a0


	//----- nvinfo : EIATTR_CRS_STACK_SIZE
	.align		4
.L_15:
        /*0058*/ 	.byte	0x04, 0x1e
        /*005a*/ 	.short	(.L_17 - .L_16)
.L_16:
        /*005c*/ 	.word	0x00000000


	//----- nvinfo : EIATTR_CBANK_PARAM_SIZE
	.align		4
.L_17:
        /*0060*/ 	.byte	0x03, 0x19
        /*0062*/ 	.short	0x0014


	//----- nvinfo : EIATTR_PARAM_CBANK
	.align		4
        /*0064*/ 	.byte	0x04, 0x0a
        /*0066*/ 	.short	(.L_19 - .L_18)
	.align		4
.L_18:
        /*0068*/ 	.word	index@(.nv.constant0._Z7ReversePfS_i)
        /*006c*/ 	.short	0x0380
        /*006e*/ 	.short	0x0014


	//----- nvinfo : EIATTR_SW_WAR
	.align		4
.L_19:
        /*0070*/ 	.byte	0x04, 0x36
        /*0072*/ 	.short	(.L_21 - .L_20)
.L_20:
        /*0074*/ 	.word	0x00000008
.L_21:


//--------------------- .nv.callgraph             --------------------------
	.section	.nv.callgraph,"",@"SHT_CUDA_CALLGRAPH"
	.align	4
	.sectionentsize	8
	.align		4
        /*0000*/ 	.word	0x00000000
	.align		4
        /*0004*/ 	.word	0xffffffff
	.align		4
        /*0008*/ 	.word	0x00000000
	.align		4
        /*000c*/ 	.word	0xfffffffe
	.align		4
        /*0010*/ 	.word	0x00000000
	.align		4
        /*0014*/ 	.word	0xfffffffd
	.align		4
        /*0018*/ 	.word	0x00000000
	.align		4
        /*001c*/ 	.word	0xfffffffc


//--------------------- .text._Z7ReversePfS_i     --------------------------
	.section	.text._Z7ReversePfS_i,"ax",@progbits
	.align	128
        .global         _Z7ReversePfS_i
        .type           _Z7ReversePfS_i,@function
        .size           _Z7ReversePfS_i,(.L_x_5 - _Z7ReversePfS_i)
        .other          _Z7ReversePfS_i,@"STO_CUDA_ENTRY STV_DEFAULT"
_Z7ReversePfS_i:
.text._Z7ReversePfS_i:
[----:B------:R-:W-:Y:S01]  /*0000*/  LDC R1, c[0x0][0x37c] ;  /* 0x0000df00ff017b82 */ /* 0x000fe20000000800 */
[----:B------:R-:W0:Y:S01]  /*0010*/  S2R R7, SR_CTAID.X ;  /* 0x0000000000077919 */ /* 0x000e220000002500 */
[----:B------:R-:W0:Y:S06]  /*0020*/  LDCU UR4, c[0x0][0x360] ;  /* 0x00006c00ff0477ac */ /* 0x000e2c0008000800 */
[----:B------:R-:W1:Y:S01]  /*0030*/  LDC R2, c[0x0][0x370] ;  /* 0x0000dc00ff027b82 */ /* 0x000e620000000800 */
[----:B------:R-:W0:Y:S01]  /*0040*/  S2R R0, SR_TID.X ;  /* 0x0000000000007919 */ /* 0x000e220000002100 */
[----:B------:R-:W2:Y:S01]  /*0050*/  LDCU UR6, c[0x0][0x390] ;  /* 0x00007200ff0677ac */ /* 0x000ea20008000800 */
[----:B0-----:R-:W-:-:S02]  /*0060*/  IMAD R7, R7, UR4, R0 ;  /* 0x0000000407077c24 */ /* 0x001fc4000f8e0200 */
[----:B-1----:R-:W-:-:S03]  /*0070*/  IMAD R0, R2, UR4, RZ ;  /* 0x0000000402007c24 */ /* 0x002fc6000f8e02ff */
[----:B--2---:R-:W-:-:S13]  /*0080*/  ISETP.GE.AND P0, PT, R7, UR6, PT ;  /* 0x0000000607007c0c */ /* 0x004fda000bf06270 */
[----:B------:R-:W-:Y:S05]  /*0090*/  @P0 EXIT ;  /* 0x000000000000094d */ /* 0x000fea0003800000 */
[----:B------:R-:W0:Y:S01]  /*00a0*/  I2F.U32.RP R8, R0 ;  /* 0x0000000000087306 */ /* 0x000e220000209000 */
[C---:B------:R-:W-:Y:S01]  /*00b0*/  IADD3 R4, PT, PT, R0.reuse, R7, RZ ;  /* 0x0000000700047210 */ /* 0x040fe20007ffe0ff */
[----:B------:R-:W-:Y:S01]  /*00c0*/  IMAD.MOV R9, RZ, RZ, -R0 ;  /* 0x000000ffff097224 */ /* 0x000fe200078e0a00 */
[----:B------:R-:W-:Y:S01]  /*00d0*/  ISETP.NE.U32.AND P2, PT, R0, RZ, PT ;  /* 0x000000ff0000720c */ /* 0x000fe20003f45070 */
[----:B------:R-:W1:Y:S01]  /*00e0*/  LDCU.64 UR4, c[0x0][0x358] ;  /* 0x00006b00ff0477ac */ /* 0x000e620008000a00 */
[C---:B------:R-:W-:Y:S01]  /*00f0*/  ISETP.GE.AND P0, PT, R4.reuse, UR6, PT ;  /* 0x0000000604007c0c */ /* 0x040fe2000bf06270 */
[----:B------:R-:W-:Y:S01]  /*0100*/  BSSY.RECONVERGENT B0, `(.L_x_0) ;  /* 0x000002a000007945 */ /* 0x000fe20003800200 */
[----:B------:R-:W-:Y:S02]  /*0110*/  VIMNMX R5, PT, PT, R4, UR6, !PT ;  /* 0x0000000604057c48 */ /* 0x000fe4000ffe0100 */
[----:B------:R-:W-:-:S04]  /*0120*/  SEL R6, RZ, 0x1, P0 ;  /* 0x00000001ff067807 */ /* 0x000fc80000000000 */
[----:B------:R-:W-:Y:S01]  /*0130*/  IADD3 R5, PT, PT, R5, -R4, -R6 ;  /* 0x8000000405057210 */ /* 0x000fe20007ffe806 */
[----:B0-----:R-:W0:Y:S02]  /*0140*/  MUFU.RCP R8, R8 ;  /* 0x0000000800087308 */ /* 0x001e240000001000 */
[----:B0-----:R-:W-:-:S06]  /*0150*/  VIADD R2, R8, 0xffffffe ;  /* 0x0ffffffe08027836 */ /* 0x001fcc0000000000 */
[----:B------:R0:W2:Y:S02]  /*0160*/  F2I.FTZ.U32.TRUNC.NTZ R3, R2 ;  /* 0x0000000200037305 */ /* 0x0000a4000021f000 */
[----:B0-----:R-:W-:Y:S02]  /*0170*/  IMAD.MOV.U32 R2, RZ, RZ, RZ ;  /* 0x000000ffff027224 */ /* 0x001fe400078e00ff */
[----:B--2---:R-:W-:-:S04]  /*0180*/  IMAD R9, R9, R3, RZ ;  /* 0x0000000309097224 */ /* 0x004fc800078e02ff */
[----:B------:R-:W-:-:S06]  /*0190*/  IMAD.HI.U32 R8, R3, R9, R2 ;  /* 0x0000000903087227 */ /* 0x000fcc00078e0002 */
[----:B------:R-:W-:-:S05]  /*01a0*/  IMAD.HI.U32 R9, R8, R5, RZ ;  /* 0x0000000508097227 */ /* 0x000fca00078e00ff */
[----:B------:R-:W-:-:S05]  /*01b0*/  IADD3 R2, PT, PT, -R9, RZ, RZ ;  /* 0x000000ff09027210 */ /* 0x000fca0007ffe1ff */
[----:B------:R-:W-:Y:S02]  /*01c0*/  IMAD R5, R0, R2, R5 ;  /* 0x0000000200057224 */ /* 0x000fe400078e0205 */
[----:B------:R-:W0:Y:S03]  /*01d0*/  LDC.64 R2, c[0x0][0x388] ;  /* 0x0000e200ff027b82 */ /* 0x000e260000000a00 */
[----:B------:R-:W-:-:S13]  /*01e0*/  ISETP.GE.U32.AND P0, PT, R5, R0, PT ;  /* 0x000000000500720c */ /* 0x000fda0003f06070 */
[----:B------:R-:W-:Y:S01]  /*01f0*/  @P0 IMAD.IADD R5, R5, 0x1, -R0 ;  /* 0x0000000105050824 */ /* 0x000fe200078e0a00 */
[----:B------:R-:W-:-:S04]  /*0200*/  @P0 IADD3 R9, PT, PT, R9, 0x1, RZ ;  /* 0x0000000109090810 */ /* 0x000fc80007ffe0ff */
[-C--:B------:R-:W-:Y:S02]  /*0210*/  ISETP.GE.U32.AND P1, PT, R5, R0.reuse, PT ;  /* 0x000000000500720c */ /* 0x080fe40003f26070 */
[----:B------:R-:W2:Y:S11]  /*0220*/  LDC.64 R4, c[0x0][0x380] ;  /* 0x0000e000ff047b82 */ /* 0x000eb60000000a00 */
[----:B------:R-:W-:Y:S01]  /*0230*/  @P1 VIADD R9, R9, 0x1 ;  /* 0x0000000109091836 */ /* 0x000fe20000000000 */
[----:B------:R-:W-:-:S04]  /*0240*/  @!P2 LOP3.LUT R9, RZ, R0, RZ, 0x33, !PT ;  /* 0x00000000ff09a212 */ /* 0x000fc800078e33ff */
[----:B------:R-:W-:-:S04]  /*0250*/  IADD3 R6, PT, PT, R6, R9, RZ ;  /* 0x0000000906067210 */ /* 0x000fc80007ffe0ff */
[C---:B------:R-:W-:Y:S02]  /*0260*/  LOP3.LUT R8, R6.reuse, 0x3, RZ, 0xc0, !PT ;  /* 0x0000000306087812 */ /* 0x040fe400078ec0ff */
[----:B------:R-:W-:Y:S02]  /*0270*/  ISETP.GE.U32.AND P1, PT, R6, 0x3, PT ;  /* 0x000000030600780c */ /* 0x000fe40003f26070 */
[----:B------:R-:W-:-:S13]  /*0280*/  ISETP.NE.AND P0, PT, R8, 0x3, PT ;  /* 0x000000030800780c */ /* 0x000fda0003f05270 */
[----:B01----:R-:W-:Y:S05]  /*0290*/  @!P0 BRA `(.L_x_1) ;  /* 0x0000000000408947 */ /* 0x003fea0003800000 */
[----:B------:R-:W0:Y:S01]  /*02a0*/  LDC.64 R8, c[0x0][0x380] ;  /* 0x0000e000ff087b82 */ /* 0x000e220000000a00 */
[----:B------:R-:W-:Y:S01]  /*02b0*/  VIADD R12, R6, 0x1 ;  /* 0x00000001060c7836 */ /* 0x000fe20000000000 */
[----:B------:R-:W-:-:S04]  /*02c0*/  LOP3.LUT R6, RZ, R7, RZ, 0x33, !PT ;  /* 0x00000007ff067212 */ /* 0x000fc800078e33ff */
[----:B------:R-:W-:Y:S02]  /*02d0*/  LOP3.LUT R12, R12, 0x3, RZ, 0xc0, !PT ;  /* 0x000000030c0c7812 */ /* 0x000fe400078ec0ff */
[----:B------:R-:W1:Y:S01]  /*02e0*/  LDC.64 R10, c[0x0][0x388] ;  /* 0x0000e200ff0a7b82 */ /* 0x000e620000000a00 */
[----:B------:R-:W-:Y:S02]  /*02f0*/  IADD3 R17, PT, PT, R6, UR6, RZ ;  /* 0x0000000606117c10 */ /* 0x000fe4000fffe0ff */
[----:B------:R-:W-:-:S07]  /*0300*/  IMAD.MOV R6, RZ, RZ, -R12 ;  /* 0x000000ffff067224 */ /* 0x000fce00078e0a0c */
.L_x_2:
[----:B-1-3--:R-:W-:-:S06]  /*0310*/  IMAD.WIDE R14, R17, 0x4, R10 ;  /* 0x00000004110e7825 */ /* 0x00afcc00078e020a */
[----:B------:R-:W3:Y:S01]  /*0320*/  LDG.E R15, desc[UR4][R14.64] ;  /* 0x000000040e0f7981 */ /* 0x000ee2000c1e1900 */
[----:B0-----:R-:W-:Y:S01]  /*0330*/  IMAD.WIDE R12, R7, 0x4, R8 ;  /* 0x00000004070c7825 */ /* 0x001fe200078e0208 */
[----:B------:R-:W-:Y:S02]  /*0340*/  IADD3 R6, PT, PT, R6, 0x1, RZ ;  /* 0x0000000106067810 */ /* 0x000fe40007ffe0ff */
[C---:B------:R-:W-:Y:S01]  /*0350*/  IADD3 R17, PT, PT, -R0.reuse, R17, RZ ;  /* 0x0000001100117210 */ /* 0x040fe20007ffe1ff */
[----:B------:R-:W-:Y:S01]  /*0360*/  IMAD.IADD R7, R0, 0x1, R7 ;  /* 0x0000000100077824 */ /* 0x000fe200078e0207 */
[----:B------:R-:W-:Y:S01]  /*0370*/  ISETP.NE.AND P0, PT, R6, RZ, PT ;  /* 0x000000ff0600720c */ /* 0x000fe20003f05270 */
[----:B---3--:R3:W-:-:S12]  /*0380*/  STG.E desc[UR4][R12.64], R15 ;  /* 0x0000000f0c007986 */ /* 0x0087d8000c101904 */
[----:B------:R-:W-:Y:S05]  /*0390*/  @P0 BRA `(.L_x_2) ;  /* 0xfffffffc00dc0947 */ /* 0x000fea000383ffff */
.L_x_1:
[----:B------:R-:W-:Y:S05]  /*03a0*/  BSYNC.RECONVERGENT B0 ;  /* 0x0000000000007941 */ /* 0x000fea0003800200 */
.L_x_0:
[----:B------:R-:W-:Y:S05]  /*03b0*/  @!P1 EXIT ;  /* 0x000000000000994d */ /* 0x000fea0003800000 */
.L_x_3:
[----:B------:R-:W-:-:S05]  /*03c0*/  LOP3.LUT R6, RZ, R7, RZ, 0x33, !PT ;  /* 0x00000007ff067212 */ /* 0x000fca00078e33ff */
[----:B------:R-:W-:-:S04]  /*03d0*/  VIADD R9, R6, UR6 ;  /* 0x0000000606097c36 */ /* 0x000fc80008000000 */
[----:B------:R-:W-:-:S05]  /*03e0*/  IMAD.WIDE R8, R9, 0x4, R2 ;  /* 0x0000000409087825 */ /* 0x000fca00078e0202 */
[----:B0--3--:R-:W3:Y:S01]  /*03f0*/  LDG.E R15, desc[UR4][R8.64] ;  /* 0x00000004080f7981 */ /* 0x009ee2000c1e1900 */
[----:B------:R-:W-:Y:S01]  /*0400*/  IADD3 R17, PT, PT, R0, R7, RZ ;  /* 0x0000000700117210 */ /* 0x000fe20007ffe0ff */
[----:B--2---:R-:W-:-:S03]  /*0410*/  IMAD.WIDE R12, R7, 0x4, R4 ;  /* 0x00000004070c7825 */ /* 0x004fc600078e0204 */
[----:B------:R-:W-:-:S05]  /*0420*/  LOP3.LUT R6, RZ, R17, RZ, 0x33, !PT ;  /* 0x00000011ff067212 */ /* 0x000fca00078e33ff */
[----:B------:R-:W-:-:S04]  /*0430*/  VIADD R11, R6, UR6 ;  /* 0x00000006060b7c36 */ /* 0x000fc80008000000 */
[----:B------:R-:W-:Y:S01]  /*0440*/  IMAD.WIDE R6, R11, 0x4, R2 ;  /* 0x000000040b067825 */ /* 0x000fe200078e0202 */
[C---:B------:R-:W-:Y:S01]  /*0450*/  IADD3 R17, PT, PT, R0.reuse, R17, RZ ;  /* 0x0000001100117210 */ /* 0x040fe20007ffe0ff */
[----:B---3--:R0:W-:Y:S04]  /*0460*/  STG.E desc[UR4][R12.64], R15 ;  /* 0x0000000f0c007986 */ /* 0x0081e8000c101904 */
[----:B------:R-:W2:Y:S01]  /*0470*/  LDG.E R7, desc[UR4][R6.64] ;  /* 0x0000000406077981 */ /* 0x000ea2000c1e1900 */
[----:B------:R-:W-:Y:S01]  /*0480*/  LOP3.LUT R10, RZ, R17, RZ, 0x33, !PT ;  /* 0x00000011ff0a7212 */ /* 0x000fe200078e33ff */
[----:B------:R-:W-:-:S04]  /*0490*/  IMAD.WIDE R8, R0, 0x4, R12 ;  /* 0x0000000400087825 */ /* 0x000fc800078e020c */
[----:B------:R-:W-:-:S04]  /*04a0*/  VIADD R11, R10, UR6 ;  /* 0x000000060a0b7c36 */ /* 0x000fc80008000000 */
[----:B------:R-:W-:Y:S01]  /*04b0*/  IMAD.WIDE R10, R11, 0x4, R2 ;  /* 0x000000040b0a7825 */ /* 0x000fe200078e0202 */
[C---:B------:R-:W-:Y:S01]  /*04c0*/  IADD3 R19, PT, PT, R0.reuse, R17, RZ ;  /* 0x0000001100137210 */ /* 0x040fe20007ffe0ff */
[----:B--2---:R1:W-:Y:S04]  /*04d0*/  STG.E desc[UR4][R8.64], R7 ;  /* 0x0000000708007986 */ /* 0x0043e8000c101904 */
[----:B------:R-:W2:Y:S01]  /*04e0*/  LDG.E R11, desc[UR4][R10.64] ;  /* 0x000000040a0b7981 */ /* 0x000ea2000c1e1900 */
[----:B------:R-:W-:Y:S01]  /*04f0*/  LOP3.LUT R14, RZ, R19, RZ, 0x33, !PT ;  /* 0x00000013ff0e7212 */ /* 0x000fe200078e33ff */
[----:B0-----:R-:W-:-:S04]  /*0500*/  IMAD.WIDE R12, R0, 0x4, R8 ;  /* 0x00000004000c7825 */ /* 0x001fc800078e0208 */
[----:B------:R-:W-:-:S04]  /*0510*/  VIADD R15, R14, UR6 ;  /* 0x000000060e0f7c36 */ /* 0x000fc80008000000 */
[----:B------:R-:W-:Y:S01]  /*0520*/  IMAD.WIDE R14, R15, 0x4, R2 ;  /* 0x000000040f0e7825 */ /* 0x000fe200078e0202 */
[----:B--2---:R0:W-:Y:S05]  /*0530*/  STG.E desc[UR4][R12.64], R11 ;  /* 0x0000000b0c007986 */ /* 0x0041ea000c101904 */
[----:B------:R-:W2:Y:S01]  /*0540*/  LDG.E R15, desc[UR4][R14.64] ;  /* 0x000000040e0f7981 */ /* 0x000ea2000c1e1900 */
[C---:B------:R-:W-:Y:S01]  /*0550*/  IMAD.WIDE R16, R0.reuse, 0x4, R12 ;  /* 0x0000000400107825 */ /* 0x040fe200078e020c */
[----:B-1----:R-:W-:-:S04]  /*0560*/  IADD3 R7, PT, PT, R0, R19, RZ ;  /* 0x0000001300077210 */ /* 0x002fc80007ffe0ff */
[----:B------:R-:W-:Y:S01]  /*0570*/  ISETP.GE.AND P0, PT, R7, UR6, PT ;  /* 0x0000000607007c0c */ /* 0x000fe2000bf06270 */
[----:B--2---:R0:W-:-:S12]  /*0580*/  STG.E desc[UR4][R16.64], R15 ;  /* 0x0000000f10007986 */ /* 0x0041d8000c101904 */
[----:B------:R-:W-:Y:S05]  /*0590*/  @!P0 BRA `(.L_x_3) ;  /* 0xfffffffc00888947 */ /* 0x000fea000383ffff */
[----:B------:R-:W-:Y:S05]  /*05a0*/  EXIT ;  /* 0x000000000000794d */ /* 0x000fea0003800000 */
.L_x_4:
[----:B------:R-:W-:-:S00]  /*05b0*/  BRA `(.L_x_4) ;  /* 0xfffffffc00fc7947 */ /* 0x000fc0000383ffff */
[----:B------:R-:W-:-:S00]  /*05c0*/  NOP ;  /* 0x0000000000007918 */ /* 0x000fc00000000000 */
        /* <DEDUP_REMOVED lines=11> */
.L_x_5:


//--------------------- .nv.shared.reserved.0     --------------------------
	.section	.nv.shared.reserved.0,"aw",@nobits
	.weak		__nv_reservedSMEM_offset_0_alias
	.size		__nv_reservedSMEM_offset_0_alias, 0, 64
	.other		__nv_reservedSMEM_offset_0_alias,@"STO_CUDA_RESERVED_SHARED STV_DEFAULT"
__nv_reservedSMEM_offset_0_alias:
	.zero		0
	.zero		64


//--------------------- .nv.constant0._Z7ReversePfS_i --------------------------
	.section	.nv.constant0._Z7ReversePfS_i,"a",@progbits
	.sectionflags	@""
	.align	4
.nv.constant0._Z7ReversePfS_i:
	.zero		916


//--------------------- SYMBOLS --------------------------

	.type		.nv.reservedSmem.offset0,@object
	.size		.nv.reservedSmem.offset0,0x4
